//
// Generated by NVIDIA NVVM Compiler
//
// Compiler Build ID: CL-36424714
// Cuda compilation tools, release 13.0, V13.0.88
// Based on NVVM 20.0.0
//

.version 9.0
.target sm_100
.address_size 64

	// .globl	_Z18computeNewVelocityPfS_S_S_S_

.visible .entry _Z18computeNewVelocityPfS_S_S_S_(
	.param .u64 .ptr .align 1 _Z18computeNewVelocityPfS_S_S_S__param_0,
	.param .u64 .ptr .align 1 _Z18computeNewVelocityPfS_S_S_S__param_1,
	.param .u64 .ptr .align 1 _Z18computeNewVelocityPfS_S_S_S__param_2,
	.param .u64 .ptr .align 1 _Z18computeNewVelocityPfS_S_S_S__param_3,
	.param .u64 .ptr .align 1 _Z18computeNewVelocityPfS_S_S_S__param_4
)
{
	.reg .pred 	%p<2>;
	.reg .b32 	%r<2>;
	.reg .b32 	%f<15>;
	.reg .b64 	%rd<17>;

	ld.param.u64 	%rd1, [_Z18computeNewVelocityPfS_S_S_S__param_0];
	ld.param.u64 	%rd2, [_Z18computeNewVelocityPfS_S_S_S__param_1];
	ld.param.u64 	%rd3, [_Z18computeNewVelocityPfS_S_S_S__param_2];
	ld.param.u64 	%rd4, [_Z18computeNewVelocityPfS_S_S_S__param_3];
	ld.param.u64 	%rd5, [_Z18computeNewVelocityPfS_S_S_S__param_4];
	mov.u32 	%r1, %ctaid.x;
	setp.gt.u32 	%p1, %r1, 99;
	@%p1 bra 	$L__BB0_2;
	cvta.to.global.u64 	%rd6, %rd1;
	cvta.to.global.u64 	%rd7, %rd2;
	cvta.to.global.u64 	%rd8, %rd3;
	cvta.to.global.u64 	%rd9, %rd4;
	cvta.to.global.u64 	%rd10, %rd5;
	mul.wide.u32 	%rd11, %r1, 4;
	add.s64 	%rd12, %rd6, %rd11;
	ld.global.f32 	%f1, [%rd12];
	add.s64 	%rd13, %rd7, %rd11;
	ld.global.f32 	%f2, [%rd13];
	add.f32 	%f3, %f1, %f2;
	add.s64 	%rd14, %rd8, %rd11;
	ld.global.f32 	%f4, [%rd14];
	add.f32 	%f5, %f3, %f4;
	add.s64 	%rd15, %rd9, %rd11;
	ld.global.f32 	%f6, [%rd15];
	add.f32 	%f7, %f5, %f6;
	add.s64 	%rd16, %rd10, %rd11;
	st.global.f32 	[%rd16], %f7;
	ld.global.f32 	%f8, [%rd12+400];
	ld.global.f32 	%f9, [%rd13+400];
	add.f32 	%f10, %f8, %f9;
	ld.global.f32 	%f11, [%rd14+400];
	add.f32 	%f12, %f10, %f11;
	ld.global.f32 	%f13, [%rd15+400];
	add.f32 	%f14, %f12, %f13;
	st.global.f32 	[%rd16+400], %f14;
$L__BB0_2:
	ret;

}


// ===== COMPILED SASS (sm_100) =====

	.target	sm_100

	.elftype	@"ET_EXEC"


//--------------------- .note.nv.tkinfo           --------------------------
	.section	.note.nv.tkinfo,"",@"SHT_NOTE"
	.sectionflags	@"SHF_NOTE_NV_TKINFO"
	.tkinfo
        /*0018*/ 	.word	0x00000002
        /*0030*/ 	.string	""
        /*0030*/ 	.string	"ptxas"
        /*0030*/ 	.string	"Cuda compilation tools, release 13.0, V13.0.88"
        /*0030*/ 	.string	"Build cuda_13.0.r13.0/compiler.36424714_0"
        /*0030*/ 	.string	"-arch sm_100 -m 64 "



//--------------------- .note.nv.cuinfo           --------------------------
	.section	.note.nv.cuinfo,"",@"SHT_NOTE"
	.sectionflags	@"SHF_NOTE_NV_CUINFO"
        /*0018*/ 	.short	0x0002
        /*001a*/ 	.short	0x0064
        /*001c*/ 	.short	0x0082
	.zero		2


//--------------------- .nv.info                  --------------------------
	.section	.nv.info,"",@"SHT_CUDA_INFO"
	.align	4


	//----- nvinfo : EIATTR_REGCOUNT
	.align		4
        /*0000*/ 	.byte	0x04, 0x2f
        /*0002*/ 	.short	(.L_1 - .L_0)
	.align		4
.L_0:
        /*0004*/ 	.word	index@(_Z18computeNewVelocityPfS_S_S_S_)
        /*0008*/ 	.word	0x00000016


	//----- nvinfo : EIATTR_FRAME_SIZE
	.align		4
.L_1:
        /*000c*/ 	.byte	0x04, 0x11
        /*000e*/ 	.short	(.L_3 - .L_2)
	.align		4
.L_2:
        /*0010*/ 	.word	index@(_Z18computeNewVelocityPfS_S_S_S_)
        /*0014*/ 	.word	0x00000000


	//----- nvinfo : EIATTR_MIN_STACK_SIZE
	.align		4
.L_3:
        /*0018*/ 	.byte	0x04, 0x12
        /*001a*/ 	.short	(.L_5 - .L_4)
	.align		4
.L_4:
        /*001c*/ 	.word	index@(_Z18computeNewVelocityPfS_S_S_S_)
        /*0020*/ 	.word	0x00000000
.L_5:


//--------------------- .nv.compat                --------------------------
	.section	.nv.compat,"",@"SHT_CUDA_COMPAT_INFO"
	.align	4
        /*0000*/ 	.byte	0x02, 0x09, 0x00, 0x00, 0x02, 0x02, 0x01, 0x00, 0x02, 0x05, 0x05, 0x00, 0x03, 0x07, 0x01, 0x01
        /*0010*/ 	.byte	0x02, 0x03, 0x00, 0x00, 0x02, 0x06, 0x01, 0x00, 0x04, 0x0b, 0x08, 0x00, 0x09, 0x00, 0x00, 0x00
        /*0020*/ 	.byte	0x00, 0x00, 0x00, 0x00


//--------------------- .nv.info._Z18computeNewVelocityPfS_S_S_S_ --------------------------
	.section	.nv.info._Z18computeNewVelocityPfS_S_S_S_,"",@"SHT_CUDA_INFO"
	.sectionflags	@""
	.align	4


	//----- nvinfo : EIATTR_CUDA_API_VERSION
	.align		4
        /*0000*/ 	.byte	0x04, 0x37
        /*0002*/ 	.short	(.L_7 - .L_6)
.L_6:
        /*0004*/ 	.word	0x00000082


	//----- nvinfo : EIATTR_KPARAM_INFO
	.align		4
.L_7:
        /*0008*/ 	.byte	0x04, 0x17
        /*000a*/ 	.short	(.L_9 - .L_8)
.L_8:
        /*000c*/ 	.word	0x00000000
        /*0010*/ 	.short	0x0004
        /*0012*/ 	.short	0x0020
        /*0014*/ 	.byte	0x00, 0xf5, 0x21, 0x00


	//----- nvinfo : EIATTR_KPARAM_INFO
	.align		4
.L_9:
        /*0018*/ 	.byte	0x04, 0x17
        /*001a*/ 	.short	(.L_11 - .L_10)
.L_10:
        /*001c*/ 	.word	0x00000000
        /*0020*/ 	.short	0x0003
        /*0022*/ 	.short	0x0018
        /*0024*/ 	.byte	0x00, 0xf5, 0x21, 0x00


	//----- nvinfo : EIATTR_KPARAM_INFO
	.align		4
.L_11:
        /*0028*/ 	.byte	0x04, 0x17
        /*002a*/ 	.short	(.L_13 - .L_12)
.L_12:
        /*002c*/ 	.word	0x00000000
        /*0030*/ 	.short	0x0002
        /*0032*/ 	.short	0x0010
        /*0034*/ 	.byte	0x00, 0xf5, 0x21, 0x00


	//----- nvinfo : EIATTR_KPARAM_INFO
	.align		4
.L_13:
        /*0038*/ 	.byte	0x04, 0x17
        /*003a*/ 	.short	(.L_15 - .L_14)
.L_14:
        /*003c*/ 	.word	0x00000000
        /*0040*/ 	.short	0x0001
        /*0042*/ 	.short	0x0008
        /*0044*/ 	.byte	0x00, 0xf5, 0x21, 0x00


	//----- nvinfo : EIATTR_KPARAM_INFO
	.align		4
.L_15:
        /*0048*/ 	.byte	0x04, 0x17
        /*004a*/ 	.short	(.L_17 - .L_16)
.L_16:
        /*004c*/ 	.word	0x00000000
        /*0050*/ 	.short	0x0000
        /*0052*/ 	.short	0x0000
        /*0054*/ 	.byte	0x00, 0xf5, 0x21, 0x00


	//----- nvinfo : EIATTR_SPARSE_MMA_MASK
	.align		4
.L_17:
        /*0058*/ 	.byte	0x03, 0x50
        /*005a*/ 	.short	0x0000


	//----- nvinfo : EIATTR_MAXREG_COUNT
	.align		4
        /*005c*/ 	.byte	0x03, 0x1b
        /*005e*/ 	.short	0x00ff


	//----- nvinfo : EIATTR_MERCURY_ISA_VERSION
	.align		4
        /*0060*/ 	.byte	0x03, 0x5f
        /*0062*/ 	.short	0x0101


	//----- nvinfo : EIATTR_VRC_CTA_INIT_COUNT
	.align		4
        /*0064*/ 	.byte	0x02, 0x4a
	.zero		1
	.zero		1


	//----- nvinfo : EIATTR_EXIT_INSTR_OFFSETS
	.align		4
        /*0068*/ 	.byte	0x04, 0x1c
        /*006a*/ 	.short	(.L_19 - .L_18)


	//   ....[0]....
.L_18:
        /*006c*/ 	.word	0x00000030


	//   ....[1]....
        /*0070*/ 	.word	0x000001f0


	//----- nvinfo : EIATTR_CBANK_PARAM_SIZE
	.align		4
.L_19:
        /*0074*/ 	.byte	0x03, 0x19
        /*0076*/ 	.short	0x0028


	//----- nvinfo : EIATTR_PARAM_CBANK
	.align		4
        /*0078*/ 	.byte	0x04, 0x0a
        /*007a*/ 	.short	(.L_21 - .L_20)
	.align		4
.L_20:
        /*007c*/ 	.word	index@(.nv.constant0._Z18computeNewVelocityPfS_S_S_S_)
        /*0080*/ 	.short	0x0380
        /*0082*/ 	.short	0x0028


	//----- nvinfo : EIATTR_SW_WAR
	.align		4
.L_21:
        /*0084*/ 	.byte	0x04, 0x36
        /*0086*/ 	.short	(.L_23 - .L_22)
.L_22:
        /*0088*/ 	.word	0x00000008
.L_23:


//--------------------- .nv.callgraph             --------------------------
	.section	.nv.callgraph,"",@"SHT_CUDA_CALLGRAPH"
	.align	4
	.sectionentsize	8
	.align		4
        /*0000*/ 	.word	0x00000000
	.align		4
        /*0004*/ 	.word	0xffffffff
	.align		4
        /*0008*/ 	.word	0x00000000
	.align		4
        /*000c*/ 	.word	0xfffffffe
	.align		4
        /*0010*/ 	.word	0x00000000
	.align		4
        /*0014*/ 	.word	0xfffffffd
	.align		4
        /*0018*/ 	.word	0x00000000
	.align		4
        /*001c*/ 	.word	0xfffffffc


//--------------------- .text._Z18computeNewVelocityPfS_S_S_S_ --------------------------
	.section	.text._Z18computeNewVelocityPfS_S_S_S_,"ax",@progbits
	.align	128
        .global         _Z18computeNewVelocityPfS_S_S_S_
        .type           _Z18computeNewVelocityPfS_S_S_S_,@function
        .size           _Z18computeNewVelocityPfS_S_S_S_,(.L_x_1 - _Z18computeNewVelocityPfS_S_S_S_)
        .other          _Z18computeNewVelocityPfS_S_S_S_,@"STO_CUDA_ENTRY STV_DEFAULT"
_Z18computeNewVelocityPfS_S_S_S_:
.text._Z18computeNewVelocityPfS_S_S_S_:
[----:B------:R-:W-:Y:S01]  /*0000*/  LDC R1, c[0x0][0x37c] ;  /* 0x0000df00ff017b82 */ /* 0x000fe20000000800 */
[----:B------:R-:W0:Y:S02]  /*0010*/  S2R R19, SR_CTAID.X ;  /* 0x0000000000137919 */ /* 0x000e240000002500 */
[----:B0-----:R-:W-:-:S13]  /*0020*/  ISETP.GT.U32.AND P0, PT, R19, 0x63, PT ;  /* 0x000000631300780c */ /* 0x001fda0003f04070 */
[----:B------:R-:W-:Y:S05]  /*0030*/  @P0 EXIT ;  /* 0x000000000000094d */ /* 0x000fea0003800000 */
[----:B------:R-:W0:Y:S01]  /*0040*/  LDC.64 R2, c[0x0][0x380] ;  /* 0x0000e000ff027b82 */ /* 0x000e220000000a00 */
[----:B------:R-:W1:Y:S07]  /*0050*/  LDCU.64 UR4, c[0x0][0x358] ;  /* 0x00006b00ff0477ac */ /* 0x000e6e0008000a00 */
[----:B------:R-:W2:Y:S08]  /*0060*/  LDC.64 R4, c[0x0][0x388] ;  /* 0x0000e200ff047b82 */ /* 0x000eb00000000a00 */
[----:B------:R-:W3:Y:S08]  /*0070*/  LDC.64 R6, c[0x0][0x390] ;  /* 0x0000e400ff067b82 */ /* 0x000ef00000000a00 */
[----:B------:R-:W4:Y:S01]  /*0080*/  LDC.64 R8, c[0x0][0x398] ;  /* 0x0000e600ff087b82 */ /* 0x000f220000000a00 */
[----:B0-----:R-:W-:-:S05]  /*0090*/  IMAD.WIDE.U32 R2, R19, 0x4, R2 ;  /* 0x0000000413027825 */ /* 0x001fca00078e0002 */
[----:B-1----:R-:W5:Y:S01]  /*00a0*/  LDG.E R0, desc[UR4][R2.64] ;  /* 0x0000000402007981 */ /* 0x002f62000c1e1900 */
[C---:B--2---:R-:W-:Y:S01]  /*00b0*/  IMAD.WIDE.U32 R4, R19.reuse, 0x4, R4 ;  /* 0x0000000413047825 */ /* 0x044fe200078e0004 */
[----:B------:R-:W0:Y:S04]  /*00c0*/  LDC.64 R10, c[0x0][0x3a0] ;  /* 0x0000e800ff0a7b82 */ /* 0x000e280000000a00 */
[----:B------:R-:W5:Y:S01]  /*00d0*/  LDG.E R13, desc[UR4][R4.64] ;  /* 0x00000004040d7981 */ /* 0x000f62000c1e1900 */
[----:B---3--:R-:W-:-:S05]  /*00e0*/  IMAD.WIDE.U32 R6, R19, 0x4, R6 ;  /* 0x0000000413067825 */ /* 0x008fca00078e0006 */
[----:B------:R-:W2:Y:S01]  /*00f0*/  LDG.E R15, desc[UR4][R6.64] ;  /* 0x00000004060f7981 */ /* 0x000ea2000c1e1900 */
[----:B----4-:R-:W-:-:S05]  /*0100*/  IMAD.WIDE.U32 R8, R19, 0x4, R8 ;  /* 0x0000000413087825 */ /* 0x010fca00078e0008 */
[----:B------:R-:W3:Y:S01]  /*0110*/  LDG.E R17, desc[UR4][R8.64] ;  /* 0x0000000408117981 */ /* 0x000ee2000c1e1900 */
[----:B0-----:R-:W-:-:S04]  /*0120*/  IMAD.WIDE.U32 R10, R19, 0x4, R10 ;  /* 0x00000004130a7825 */ /* 0x001fc800078e000a */
[----:B-----5:R-:W-:-:S04]  /*0130*/  FADD R0, R0, R13 ;  /* 0x0000000d00007221 */ /* 0x020fc80000000000 */
[----:B--2---:R-:W-:-:S04]  /*0140*/  FADD R0, R0, R15 ;  /* 0x0000000f00007221 */ /* 0x004fc80000000000 */
[----:B---3--:R-:W-:-:S05]  /*0150*/  FADD R17, R0, R17 ;  /* 0x0000001100117221 */ /* 0x008fca0000000000 */
[----:B------:R-:W-:Y:S04]  /*0160*/  STG.E desc[UR4][R10.64], R17 ;  /* 0x000000110a007986 */ /* 0x000fe8000c101904 */
[----:B------:R-:W2:Y:S04]  /*0170*/  LDG.E R2, desc[UR4][R2.64+0x190] ;  /* 0x0001900402027981 */ /* 0x000ea8000c1e1900 */
[----:B------:R-:W2:Y:S04]  /*0180*/  LDG.E R5, desc[UR4][R4.64+0x190] ;  /* 0x0001900404057981 */ /* 0x000ea8000c1e1900 */
[----:B------:R-:W3:Y:S04]  /*0190*/  LDG.E R13, desc[UR4][R6.64+0x190] ;  /* 0x00019004060d7981 */ /* 0x000ee8000c1e1900 */
[----:B------:R-:W4:Y:S01]  /*01a0*/  LDG.E R15, desc[UR4][R8.64+0x190] ;  /* 0x00019004080f7981 */ /* 0x000f22000c1e1900 */
[----:B--2---:R-:W-:-:S04]  /*01b0*/  FADD R0, R2, R5 ;  /* 0x0000000502007221 */ /* 0x004fc80000000000 */
[----:B---3--:R-:W-:-:S04]  /*01c0*/  FADD R0, R0, R13 ;  /* 0x0000000d00007221 */ /* 0x008fc80000000000 */
[----:B----4-:R-:W-:-:S05]  /*01d0*/  FADD R15, R0, R15 ;  /* 0x0000000f000f7221 */ /* 0x010fca0000000000 */
[----:B------:R-:W-:Y:S01]  /*01e0*/  STG.E desc[UR4][R10.64+0x190], R15 ;  /* 0x0001900f0a007986 */ /* 0x000fe2000c101904 */
[----:B------:R-:W-:Y:S05]  /*01f0*/  EXIT ;  /* 0x000000000000794d */ /* 0x000fea0003800000 */
.L_x_0:
[----:B------:R-:W-:-:S00]  /*0200*/  BRA `(.L_x_0) ;  /* 0xfffffffc00fc7947 */ /* 0x000fc0000383ffff */
[----:B------:R-:W-:-:S00]  /*0210*/  NOP ;  /* 0x0000000000007918 */ /* 0x000fc00000000000 */
        /* <DEDUP_REMOVED lines=14> */
.L_x_1:


//--------------------- .nv.shared.reserved.0     --------------------------
	.section	.nv.shared.reserved.0,"aw",@nobits
	.weak		__nv_reservedSMEM_offset_0_alias
	.size		__nv_reservedSMEM_offset_0_alias, 0, 64
	.other		__nv_reservedSMEM_offset_0_alias,@"STO_CUDA_RESERVED_SHARED STV_DEFAULT"
__nv_reservedSMEM_offset_0_alias:
	.zero		0
	.zero		64


//--------------------- .nv.constant0._Z18computeNewVelocityPfS_S_S_S_ --------------------------
	.section	.nv.constant0._Z18computeNewVelocityPfS_S_S_S_,"a",@progbits
	.sectionflags	@""
	.align	4
.nv.constant0._Z18computeNewVelocityPfS_S_S_S_:
	.zero		936


//--------------------- SYMBOLS --------------------------

	.type		.nv.reservedSmem.offset0,@object
	.size		.nv.reservedSmem.offset0,0x4
